//
// Generated by NVIDIA NVVM Compiler
//
// Compiler Build ID: CL-36424714
// Cuda compilation tools, release 13.0, V13.0.88
// Based on NVVM 20.0.0
//

.version 9.0
.target sm_100
.address_size 64

	// .globl	_Z12mandelKernelffffiiiPi

.visible .entry _Z12mandelKernelffffiiiPi(
	.param .f32 _Z12mandelKernelffffiiiPi_param_0,
	.param .f32 _Z12mandelKernelffffiiiPi_param_1,
	.param .f32 _Z12mandelKernelffffiiiPi_param_2,
	.param .f32 _Z12mandelKernelffffiiiPi_param_3,
	.param .u32 _Z12mandelKernelffffiiiPi_param_4,
	.param .u32 _Z12mandelKernelffffiiiPi_param_5,
	.param .u32 _Z12mandelKernelffffiiiPi_param_6,
	.param .u64 .ptr .align 1 _Z12mandelKernelffffiiiPi_param_7
)
{
	.reg .pred 	%p<19>;
	.reg .b32 	%r<44>;
	.reg .b32 	%f<20>;
	.reg .b64 	%rd<7>;

	ld.param.f32 	%f9, [_Z12mandelKernelffffiiiPi_param_0];
	ld.param.f32 	%f10, [_Z12mandelKernelffffiiiPi_param_1];
	ld.param.f32 	%f11, [_Z12mandelKernelffffiiiPi_param_2];
	ld.param.f32 	%f12, [_Z12mandelKernelffffiiiPi_param_3];
	ld.param.u32 	%r20, [_Z12mandelKernelffffiiiPi_param_4];
	ld.param.u32 	%r21, [_Z12mandelKernelffffiiiPi_param_5];
	ld.param.u32 	%r23, [_Z12mandelKernelffffiiiPi_param_6];
	ld.param.u64 	%rd2, [_Z12mandelKernelffffiiiPi_param_7];
	cvta.to.global.u64 	%rd1, %rd2;
	mov.u32 	%r24, %ctaid.x;
	mov.u32 	%r25, %ntid.x;
	mov.u32 	%r26, %tid.x;
	mad.lo.s32 	%r27, %r24, %r25, %r26;
	shl.b32 	%r1, %r27, 1;
	mov.u32 	%r28, %ctaid.y;
	mov.u32 	%r29, %ntid.y;
	mov.u32 	%r30, %tid.y;
	mad.lo.s32 	%r31, %r28, %r29, %r30;
	shl.b32 	%r37, %r31, 1;
	setp.ge.s32 	%p1, %r1, %r21;
	setp.ge.s32 	%p2, %r37, %r23;
	or.pred  	%p3, %p1, %p2;
	@%p3 bra 	$L__BB0_12;
	add.s32 	%r3, %r37, 2;
	setp.gt.s32 	%p4, %r20, 0;
	@%p4 bra 	$L__BB0_2;
	bra.uni 	$L__BB0_9;
$L__BB0_2:
	neg.s32 	%r4, %r20;
$L__BB0_3:
	cvt.rn.f32.u32 	%f13, %r37;
	fma.rn.f32 	%f1, %f12, %f13, %f10;
	mul.lo.s32 	%r6, %r37, %r21;
	mov.u32 	%r38, %r1;
$L__BB0_4:
	mov.u32 	%r7, %r38;
	cvt.rn.f32.s32 	%f14, %r7;
	fma.rn.f32 	%f2, %f11, %f14, %f9;
	mov.b32 	%r40, 0;
	mov.u32 	%r39, %r4;
	mov.f32 	%f18, %f1;
	mov.f32 	%f19, %f2;
$L__BB0_5:
	mul.f32 	%f5, %f19, %f19;
	mul.f32 	%f6, %f18, %f18;
	add.f32 	%f15, %f5, %f6;
	setp.gt.f32 	%p11, %f15, 0f40800000;
	mov.u32 	%r41, %r40;
	@%p11 bra 	$L__BB0_7;
	sub.f32 	%f16, %f5, %f6;
	add.f32 	%f17, %f19, %f19;
	add.f32 	%f19, %f2, %f16;
	fma.rn.f32 	%f18, %f17, %f18, %f1;
	add.s32 	%r40, %r40, 1;
	add.s32 	%r39, %r39, 1;
	setp.ne.s32 	%p12, %r39, 0;
	mov.u32 	%r41, %r20;
	@%p12 bra 	$L__BB0_5;
$L__BB0_7:
	add.s32 	%r36, %r7, %r6;
	mul.wide.s32 	%rd5, %r36, 4;
	add.s64 	%rd6, %rd1, %rd5;
	st.global.u32 	[%rd6], %r41;
	add.s32 	%r38, %r7, 1;
	setp.le.s32 	%p13, %r7, %r1;
	setp.lt.s32 	%p14, %r38, %r21;
	and.pred  	%p15, %p13, %p14;
	@%p15 bra 	$L__BB0_4;
	add.s32 	%r37, %r37, 1;
	setp.ge.u32 	%p16, %r37, %r3;
	setp.ge.s32 	%p17, %r37, %r23;
	or.pred  	%p18, %p16, %p17;
	@%p18 bra 	$L__BB0_12;
	bra.uni 	$L__BB0_3;
$L__BB0_9:
	mul.lo.s32 	%r16, %r37, %r21;
	mov.u32 	%r43, %r1;
$L__BB0_10:
	add.s32 	%r33, %r43, %r16;
	mul.wide.s32 	%rd3, %r33, 4;
	add.s64 	%rd4, %rd1, %rd3;
	mov.b32 	%r34, 0;
	st.global.u32 	[%rd4], %r34;
	add.s32 	%r18, %r43, 1;
	setp.le.s32 	%p5, %r43, %r1;
	setp.lt.s32 	%p6, %r18, %r21;
	and.pred  	%p7, %p5, %p6;
	mov.u32 	%r43, %r18;
	@%p7 bra 	$L__BB0_10;
	add.s32 	%r37, %r37, 1;
	setp.lt.u32 	%p8, %r37, %r3;
	setp.lt.s32 	%p9, %r37, %r23;
	and.pred  	%p10, %p8, %p9;
	@%p10 bra 	$L__BB0_9;
$L__BB0_12:
	ret;

}


// ===== COMPILED SASS (sm_100) =====

	.target	sm_100

	.elftype	@"ET_EXEC"


//--------------------- .note.nv.tkinfo           --------------------------
	.section	.note.nv.tkinfo,"",@"SHT_NOTE"
	.sectionflags	@"SHF_NOTE_NV_TKINFO"
	.tkinfo
        /*0018*/ 	.word	0x00000002
        /*0030*/ 	.string	""
        /*0030*/ 	.string	"ptxas"
        /*0030*/ 	.string	"Cuda compilation tools, release 13.0, V13.0.88"
        /*0030*/ 	.string	"Build cuda_13.0.r13.0/compiler.36424714_0"
        /*0030*/ 	.string	"-arch sm_100 -m 64 "



//--------------------- .note.nv.cuinfo           --------------------------
	.section	.note.nv.cuinfo,"",@"SHT_NOTE"
	.sectionflags	@"SHF_NOTE_NV_CUINFO"
        /*0018*/ 	.short	0x0002
        /*001a*/ 	.short	0x0064
        /*001c*/ 	.short	0x0082
	.zero		2


//--------------------- .nv.info                  --------------------------
	.section	.nv.info,"",@"SHT_CUDA_INFO"
	.align	4


	//----- nvinfo : EIATTR_REGCOUNT
	.align		4
        /*0000*/ 	.byte	0x04, 0x2f
        /*0002*/ 	.short	(.L_1 - .L_0)
	.align		4
.L_0:
        /*0004*/ 	.word	index@(_Z12mandelKernelffffiiiPi)
        /*0008*/ 	.word	0x00000013


	//----- nvinfo : EIATTR_FRAME_SIZE
	.align		4
.L_1:
        /*000c*/ 	.byte	0x04, 0x11
        /*000e*/ 	.short	(.L_3 - .L_2)
	.align		4
.L_2:
        /*0010*/ 	.word	index@(_Z12mandelKernelffffiiiPi)
        /*0014*/ 	.word	0x00000000


	//----- nvinfo : EIATTR_MIN_STACK_SIZE
	.align		4
.L_3:
        /*0018*/ 	.byte	0x04, 0x12
        /*001a*/ 	.short	(.L_5 - .L_4)
	.align		4
.L_4:
        /*001c*/ 	.word	index@(_Z12mandelKernelffffiiiPi)
        /*0020*/ 	.word	0x00000000
.L_5:


//--------------------- .nv.compat                --------------------------
	.section	.nv.compat,"",@"SHT_CUDA_COMPAT_INFO"
	.align	4
        /*0000*/ 	.byte	0x02, 0x09, 0x00, 0x00, 0x02, 0x02, 0x01, 0x00, 0x02, 0x05, 0x05, 0x00, 0x03, 0x07, 0x01, 0x01
        /*0010*/ 	.byte	0x02, 0x03, 0x00, 0x00, 0x02, 0x06, 0x01, 0x00, 0x04, 0x0b, 0x08, 0x00, 0x01, 0x00, 0x00, 0x00
        /*0020*/ 	.byte	0x00, 0x00, 0x00, 0x00


//--------------------- .nv.info._Z12mandelKernelffffiiiPi --------------------------
	.section	.nv.info._Z12mandelKernelffffiiiPi,"",@"SHT_CUDA_INFO"
	.sectionflags	@""
	.align	4


	//----- nvinfo : EIATTR_CUDA_API_VERSION
	.align		4
        /*0000*/ 	.byte	0x04, 0x37
        /*0002*/ 	.short	(.L_7 - .L_6)
.L_6:
        /*0004*/ 	.word	0x00000082


	//----- nvinfo : EIATTR_KPARAM_INFO
	.align		4
.L_7:
        /*0008*/ 	.byte	0x04, 0x17
        /*000a*/ 	.short	(.L_9 - .L_8)
.L_8:
        /*000c*/ 	.word	0x00000000
        /*0010*/ 	.short	0x0007
        /*0012*/ 	.short	0x0020
        /*0014*/ 	.byte	0x00, 0xf5, 0x21, 0x00


	//----- nvinfo : EIATTR_KPARAM_INFO
	.align		4
.L_9:
        /*0018*/ 	.byte	0x04, 0x17
        /*001a*/ 	.short	(.L_11 - .L_10)
.L_10:
        /*001c*/ 	.word	0x00000000
        /*0020*/ 	.short	0x0006
        /*0022*/ 	.short	0x0018
        /*0024*/ 	.byte	0x00, 0xf0, 0x11, 0x00


	//----- nvinfo : EIATTR_KPARAM_INFO
	.align		4
.L_11:
        /*0028*/ 	.byte	0x04, 0x17
        /*002a*/ 	.short	(.L_13 - .L_12)
.L_12:
        /*002c*/ 	.word	0x00000000
        /*0030*/ 	.short	0x0005
        /*0032*/ 	.short	0x0014
        /*0034*/ 	.byte	0x00, 0xf0, 0x11, 0x00


	//----- nvinfo : EIATTR_KPARAM_INFO
	.align		4
.L_13:
        /*0038*/ 	.byte	0x04, 0x17
        /*003a*/ 	.short	(.L_15 - .L_14)
.L_14:
        /*003c*/ 	.word	0x00000000
        /*0040*/ 	.short	0x0004
        /*0042*/ 	.short	0x0010
        /*0044*/ 	.byte	0x00, 0xf0, 0x11, 0x00


	//----- nvinfo : EIATTR_KPARAM_INFO
	.align		4
.L_15:
        /*0048*/ 	.byte	0x04, 0x17
        /*004a*/ 	.short	(.L_17 - .L_16)
.L_16:
        /*004c*/ 	.word	0x00000000
        /*0050*/ 	.short	0x0003
        /*0052*/ 	.short	0x000c
        /*0054*/ 	.byte	0x00, 0xf0, 0x11, 0x00


	//----- nvinfo : EIATTR_KPARAM_INFO
	.align		4
.L_17:
        /*0058*/ 	.byte	0x04, 0x17
        /*005a*/ 	.short	(.L_19 - .L_18)
.L_18:
        /*005c*/ 	.word	0x00000000
        /*0060*/ 	.short	0x0002
        /*0062*/ 	.short	0x0008
        /*0064*/ 	.byte	0x00, 0xf0, 0x11, 0x00


	//----- nvinfo : EIATTR_KPARAM_INFO
	.align		4
.L_19:
        /*0068*/ 	.byte	0x04, 0x17
        /*006a*/ 	.short	(.L_21 - .L_20)
.L_20:
        /*006c*/ 	.word	0x00000000
        /*0070*/ 	.short	0x0001
        /*0072*/ 	.short	0x0004
        /*0074*/ 	.byte	0x00, 0xf0, 0x11, 0x00


	//----- nvinfo : EIATTR_KPARAM_INFO
	.align		4
.L_21:
        /*0078*/ 	.byte	0x04, 0x17
        /*007a*/ 	.short	(.L_23 - .L_22)
.L_22:
        /*007c*/ 	.word	0x00000000
        /*0080*/ 	.short	0x0000
        /*0082*/ 	.short	0x0000
        /*0084*/ 	.byte	0x00, 0xf0, 0x11, 0x00


	//----- nvinfo : EIATTR_SPARSE_MMA_MASK
	.align		4
.L_23:
        /*0088*/ 	.byte	0x03, 0x50
        /*008a*/ 	.short	0x0000


	//----- nvinfo : EIATTR_MAXREG_COUNT
	.align		4
        /*008c*/ 	.byte	0x03, 0x1b
        /*008e*/ 	.short	0x00ff


	//----- nvinfo : EIATTR_MERCURY_ISA_VERSION
	.align		4
        /*0090*/ 	.byte	0x03, 0x5f
        /*0092*/ 	.short	0x0101


	//----- nvinfo : EIATTR_VRC_CTA_INIT_COUNT
	.align		4
        /*0094*/ 	.byte	0x02, 0x4a
	.zero		1
	.zero		1


	//----- nvinfo : EIATTR_EXIT_INSTR_OFFSETS
	.align		4
        /*0098*/ 	.byte	0x04, 0x1c
        /*009a*/ 	.short	(.L_25 - .L_24)


	//   ....[0]....
.L_24:
        /*009c*/ 	.word	0x000000f0


	//   ....[1]....
        /*00a0*/ 	.word	0x00000270


	//   ....[2]....
        /*00a4*/ 	.word	0x00000580


	//----- nvinfo : EIATTR_CRS_STACK_SIZE
	.align		4
.L_25:
        /*00a8*/ 	.byte	0x04, 0x1e
        /*00aa*/ 	.short	(.L_27 - .L_26)
.L_26:
        /*00ac*/ 	.word	0x00000000


	//----- nvinfo : EIATTR_CBANK_PARAM_SIZE
	.align		4
.L_27:
        /*00b0*/ 	.byte	0x03, 0x19
        /*00b2*/ 	.short	0x0028


	//----- nvinfo : EIATTR_PARAM_CBANK
	.align		4
        /*00b4*/ 	.byte	0x04, 0x0a
        /*00b6*/ 	.short	(.L_29 - .L_28)
	.align		4
.L_28:
        /*00b8*/ 	.word	index@(.nv.constant0._Z12mandelKernelffffiiiPi)
        /*00bc*/ 	.short	0x0380
        /*00be*/ 	.short	0x0028


	//----- nvinfo : EIATTR_SW_WAR
	.align		4
.L_29:
        /*00c0*/ 	.byte	0x04, 0x36
        /*00c2*/ 	.short	(.L_31 - .L_30)
.L_30:
        /*00c4*/ 	.word	0x00000008
.L_31:


//--------------------- .nv.callgraph             --------------------------
	.section	.nv.callgraph,"",@"SHT_CUDA_CALLGRAPH"
	.align	4
	.sectionentsize	8
	.align		4
        /*0000*/ 	.word	0x00000000
	.align		4
        /*0004*/ 	.word	0xffffffff
	.align		4
        /*0008*/ 	.word	0x00000000
	.align		4
        /*000c*/ 	.word	0xfffffffe
	.align		4
        /*0010*/ 	.word	0x00000000
	.align		4
        /*0014*/ 	.word	0xfffffffd
	.align		4
        /*0018*/ 	.word	0x00000000
	.align		4
        /*001c*/ 	.word	0xfffffffc


//--------------------- .text._Z12mandelKernelffffiiiPi --------------------------
	.section	.text._Z12mandelKernelffffiiiPi,"ax",@progbits
	.align	128
        .global         _Z12mandelKernelffffiiiPi
        .type           _Z12mandelKernelffffiiiPi,@function
        .size           _Z12mandelKernelffffiiiPi,(.L_x_11 - _Z12mandelKernelffffiiiPi)
        .other          _Z12mandelKernelffffiiiPi,@"STO_CUDA_ENTRY STV_DEFAULT"
_Z12mandelKernelffffiiiPi:
.text._Z12mandelKernelffffiiiPi:
[----:B------:R-:W-:Y:S01]  /*0000*/  LDC R1, c[0x0][0x37c] ;  /* 0x0000df00ff017b82 */ /* 0x000fe20000000800 */
[----:B------:R-:W0:Y:S07]  /*0010*/  S2R R5, SR_TID.Y ;  /* 0x0000000000057919 */ /* 0x000e2e0000002200 */
[----:B------:R-:W1:Y:S01]  /*0020*/  LDC R0, c[0x0][0x360] ;  /* 0x0000d800ff007b82 */ /* 0x000e620000000800 */
[----:B------:R-:W2:Y:S01]  /*0030*/  LDCU UR6, c[0x0][0x398] ;  /* 0x00007300ff0677ac */ /* 0x000ea20008000800 */
[----:B------:R-:W1:Y:S01]  /*0040*/  S2R R3, SR_TID.X ;  /* 0x0000000000037919 */ /* 0x000e620000002100 */
[----:B------:R-:W3:Y:S05]  /*0050*/  LDCU UR7, c[0x0][0x394] ;  /* 0x00007280ff0777ac */ /* 0x000eea0008000800 */
[----:B------:R-:W0:Y:S08]  /*0060*/  S2UR UR5, SR_CTAID.Y ;  /* 0x00000000000579c3 */ /* 0x000e300000002600 */
[----:B------:R-:W0:Y:S08]  /*0070*/  LDC R2, c[0x0][0x364] ;  /* 0x0000d900ff027b82 */ /* 0x000e300000000800 */
[----:B------:R-:W1:Y:S01]  /*0080*/  S2UR UR4, SR_CTAID.X ;  /* 0x00000000000479c3 */ /* 0x000e620000002500 */
[----:B0-----:R-:W-:-:S02]  /*0090*/  IMAD R2, R2, UR5, R5 ;  /* 0x0000000502027c24 */ /* 0x001fc4000f8e0205 */
[----:B-1----:R-:W-:-:S03]  /*00a0*/  IMAD R0, R0, UR4, R3 ;  /* 0x0000000400007c24 */ /* 0x002fc6000f8e0203 */
[----:B------:R-:W-:Y:S02]  /*00b0*/  SHF.L.U32 R3, R2, 0x1, RZ ;  /* 0x0000000102037819 */ /* 0x000fe400000006ff */
[----:B------:R-:W-:Y:S02]  /*00c0*/  SHF.L.U32 R0, R0, 0x1, RZ ;  /* 0x0000000100007819 */ /* 0x000fe400000006ff */
[----:B--2---:R-:W-:-:S04]  /*00d0*/  ISETP.GE.AND P0, PT, R3, UR6, PT ;  /* 0x0000000603007c0c */ /* 0x004fc8000bf06270 */
[----:B---3--:R-:W-:-:S13]  /*00e0*/  ISETP.GE.OR P0, PT, R0, UR7, P0 ;  /* 0x0000000700007c0c */ /* 0x008fda0008706670 */
[----:B------:R-:W-:Y:S05]  /*00f0*/  @P0 EXIT ;  /* 0x000000000000094d */ /* 0x000fea0003800000 */
[----:B------:R-:W0:Y:S01]  /*0100*/  LDCU UR4, c[0x0][0x390] ;  /* 0x00007200ff0477ac */ /* 0x000e220008000800 */
[----:B------:R-:W-:Y:S01]  /*0110*/  VIADD R2, R3, 0x2 ;  /* 0x0000000203027836 */ /* 0x000fe20000000000 */
[----:B------:R-:W1:Y:S01]  /*0120*/  LDCU.64 UR6, c[0x0][0x358] ;  /* 0x00006b00ff0677ac */ /* 0x000e620008000a00 */
[----:B0-----:R-:W-:-:S09]  /*0130*/  UISETP.GT.AND UP0, UPT, UR4, URZ, UPT ;  /* 0x000000ff0400728c */ /* 0x001fd2000bf04270 */
[----:B-1----:R-:W-:Y:S05]  /*0140*/  BRA.U UP0, `(.L_x_0) ;  /* 0x00000001004c7547 */ /* 0x002fea000b800000 */
.L_x_3:
[----:B------:R-:W0:Y:S01]  /*0150*/  LDC R11, c[0x0][0x394] ;  /* 0x0000e500ff0b7b82 */ /* 0x000e220000000800 */
[----:B------:R-:W-:Y:S01]  /*0160*/  BSSY.RECONVERGENT B0, `(.L_x_1) ;  /* 0x000000b000007945 */ /* 0x000fe20003800200 */
[----:B------:R-:W-:-:S06]  /*0170*/  MOV R8, R0 ;  /* 0x0000000000087202 */ /* 0x000fcc0000000f00 */
[----:B------:R-:W1:Y:S02]  /*0180*/  LDC.64 R6, c[0x0][0x3a0] ;  /* 0x0000e800ff067b82 */ /* 0x000e640000000a00 */
.L_x_2:
[--C-:B0-----:R-:W-:Y:S02]  /*0190*/  IMAD R5, R3, R11, R8.reuse ;  /* 0x0000000b03057224 */ /* 0x101fe400078e0208 */
[----:B------:R-:W-:Y:S01]  /*01a0*/  IMAD.MOV.U32 R9, RZ, RZ, R8 ;  /* 0x000000ffff097224 */ /* 0x000fe200078e0008 */
[----:B------:R-:W-:Y:S01]  /*01b0*/  IADD3 R8, PT, PT, R8, 0x1, RZ ;  /* 0x0000000108087810 */ /* 0x000fe20007ffe0ff */
[----:B-1----:R-:W-:-:S03]  /*01c0*/  IMAD.WIDE R4, R5, 0x4, R6 ;  /* 0x0000000405047825 */ /* 0x002fc600078e0206 */
[----:B------:R-:W-:Y:S02]  /*01d0*/  ISETP.LE.AND P1, PT, R9, R0, PT ;  /* 0x000000000900720c */ /* 0x000fe40003f23270 */
[----:B------:R2:W-:Y:S01]  /*01e0*/  STG.E desc[UR6][R4.64], RZ ;  /* 0x000000ff04007986 */ /* 0x0005e2000c101906 */
[----:B------:R-:W-:-:S13]  /*01f0*/  ISETP.GE.AND P0, PT, R8, R11, PT ;  /* 0x0000000b0800720c */ /* 0x000fda0003f06270 */
[----:B--2---:R-:W-:Y:S05]  /*0200*/  @!P0 BRA P1, `(.L_x_2) ;  /* 0xfffffffc00e08947 */ /* 0x004fea000083ffff */
[----:B------:R-:W-:Y:S05]  /*0210*/  BSYNC.RECONVERGENT B0 ;  /* 0x0000000000007941 */ /* 0x000fea0003800200 */
.L_x_1:
[----:B------:R-:W0:Y:S01]  /*0220*/  LDCU UR4, c[0x0][0x398] ;  /* 0x00007300ff0477ac */ /* 0x000e220008000800 */
[----:B------:R-:W-:-:S05]  /*0230*/  VIADD R3, R3, 0x1 ;  /* 0x0000000103037836 */ /* 0x000fca0000000000 */
[C---:B------:R-:W-:Y:S02]  /*0240*/  ISETP.GE.U32.AND P0, PT, R3.reuse, R2, PT ;  /* 0x000000020300720c */ /* 0x040fe40003f06070 */
[----:B0-----:R-:W-:-:S13]  /*0250*/  ISETP.LT.AND P1, PT, R3, UR4, PT ;  /* 0x0000000403007c0c */ /* 0x001fda000bf21270 */
[----:B------:R-:W-:Y:S05]  /*0260*/  @!P0 BRA P1, `(.L_x_3) ;  /* 0xfffffffc00b88947 */ /* 0x000fea000083ffff */
[----:B------:R-:W-:Y:S05]  /*0270*/  EXIT ;  /* 0x000000000000794d */ /* 0x000fea0003800000 */
.L_x_0:
[----:B------:R-:W-:-:S12]  /*0280*/  UIADD3 UR4, UPT, UPT, -UR4, URZ, URZ ;  /* 0x000000ff04047290 */ /* 0x000fd8000fffe1ff */
.L_x_9:
[----:B0-----:R-:W0:Y:S01]  /*0290*/  LDC R5, c[0x0][0x384] ;  /* 0x0000e100ff057b82 */ /* 0x001e220000000800 */
[----:B------:R-:W0:Y:S01]  /*02a0*/  LDCU UR5, c[0x0][0x38c] ;  /* 0x00007180ff0577ac */ /* 0x000e220008000800 */
[----:B------:R-:W-:Y:S01]  /*02b0*/  I2FP.F32.U32 R4, R3 ;  /* 0x0000000300047245 */ /* 0x000fe20000201000 */
[----:B------:R-:W-:Y:S01]  /*02c0*/  BSSY.RECONVERGENT B0, `(.L_x_4) ;  /* 0x0000027000007945 */ /* 0x000fe20003800200 */
[----:B------:R-:W-:-:S03]  /*02d0*/  MOV R6, R0 ;  /* 0x0000000000067202 */ /* 0x000fc60000000f00 */
[----:B01----:R-:W-:-:S07]  /*02e0*/  FFMA R11, R4, UR5, R5 ;  /* 0x00000005040b7c23 */ /* 0x003fce0008000005 */
.L_x_8:
[----:B0-----:R-:W0:Y:S01]  /*02f0*/  LDC R5, c[0x0][0x380] ;  /* 0x0000e000ff057b82 */ /* 0x001e220000000800 */
[----:B------:R-:W0:Y:S01]  /*0300*/  LDCU UR5, c[0x0][0x388] ;  /* 0x00007100ff0577ac */ /* 0x000e220008000800 */
[----:B------:R-:W-:Y:S01]  /*0310*/  I2FP.F32.S32 R4, R6 ;  /* 0x0000000600047245 */ /* 0x000fe20000201400 */
[----:B------:R-:W-:Y:S01]  /*0320*/  BSSY.RECONVERGENT B1, `(.L_x_5) ;  /* 0x0000017000017945 */ /* 0x000fe20003800200 */
[----:B------:R-:W-:Y:S02]  /*0330*/  IMAD.MOV.U32 R13, RZ, RZ, R6 ;  /* 0x000000ffff0d7224 */ /* 0x000fe400078e0006 */
[----:B------:R-:W-:Y:S02]  /*0340*/  IMAD.U32 R16, RZ, RZ, UR4 ;  /* 0x00000004ff107e24 */ /* 0x000fe4000f8e00ff */
[----:B-1----:R-:W1:Y:S01]  /*0350*/  LDC R14, c[0x0][0x390] ;  /* 0x0000e400ff0e7b82 */ /* 0x002e620000000800 */
[----:B0-----:R-:W-:Y:S01]  /*0360*/  FFMA R10, R4, UR5, R5 ;  /* 0x00000005040a7c23 */ /* 0x001fe20008000005 */
[----:B------:R-:W-:Y:S01]  /*0370*/  HFMA2 R4, -RZ, RZ, 0, 0 ;  /* 0x00000000ff047431 */ /* 0x000fe200000001ff */
[----:B------:R-:W-:-:S02]  /*0380*/  MOV R5, R11 ;  /* 0x0000000b00057202 */ /* 0x000fc40000000f00 */
[----:B------:R-:W-:-:S07]  /*0390*/  IMAD.MOV.U32 R7, RZ, RZ, R10 ;  /* 0x000000ffff077224 */ /* 0x000fce00078e000a */
.L_x_7:
[----:B------:R-:W-:Y:S01]  /*03a0*/  FMUL R12, R7, R7 ;  /* 0x00000007070c7220 */ /* 0x000fe20000400000 */
[----:B------:R-:W-:Y:S01]  /*03b0*/  FMUL R15, R5, R5 ;  /* 0x00000005050f7220 */ /* 0x000fe20000400000 */
[----:B------:R-:W-:-:S03]  /*03c0*/  MOV R9, R4 ;  /* 0x0000000400097202 */ /* 0x000fc60000000f00 */
[----:B------:R-:W-:-:S05]  /*03d0*/  FADD R8, R12, R15 ;  /* 0x0000000f0c087221 */ /* 0x000fca0000000000 */
[----:B------:R-:W-:-:S13]  /*03e0*/  FSETP.GT.AND P0, PT, R8, 4, PT ;  /* 0x408000000800780b */ /* 0x000fda0003f04000 */
[----:B------:R-:W-:Y:S05]  /*03f0*/  @P0 BRA `(.L_x_6) ;  /* 0x0000000000240947 */ /* 0x000fea0003800000 */
[----:B------:R-:W-:Y:S02]  /*0400*/  VIADD R16, R16, 0x1 ;  /* 0x0000000110107836 */ /* 0x000fe40000000000 */
[----:B------:R-:W-:Y:S01]  /*0410*/  FADD R8, R7, R7 ;  /* 0x0000000707087221 */ /* 0x000fe20000000000 */
[----:B------:R-:W-:Y:S01]  /*0420*/  FADD R7, R12, -R15 ;  /* 0x8000000f0c077221 */ /* 0x000fe20000000000 */
[----:B------:R-:W-:Y:S02]  /*0430*/  IADD3 R4, PT, PT, R4, 0x1, RZ ;  /* 0x0000000104047810 */ /* 0x000fe40007ffe0ff */
[----:B------:R-:W-:Y:S01]  /*0440*/  ISETP.NE.AND P0, PT, R16, RZ, PT ;  /* 0x000000ff1000720c */ /* 0x000fe20003f05270 */
[----:B------:R-:W-:Y:S01]  /*0450*/  FFMA R5, R8, R5, R11 ;  /* 0x0000000508057223 */ /* 0x000fe2000000000b */
[----:B------:R-:W-:-:S11]  /*0460*/  FADD R7, R10, R7 ;  /* 0x000000070a077221 */ /* 0x000fd60000000000 */
[----:B------:R-:W-:Y:S05]  /*0470*/  @P0 BRA `(.L_x_7) ;  /* 0xfffffffc00c80947 */ /* 0x000fea000383ffff */
[----:B-1----:R-:W-:-:S07]  /*0480*/  IMAD.MOV.U32 R9, RZ, RZ, R14 ;  /* 0x000000ffff097224 */ /* 0x002fce00078e000e */
.L_x_6:
[----:B------:R-:W-:Y:S05]  /*0490*/  BSYNC.RECONVERGENT B1 ;  /* 0x0000000000017941 */ /* 0x000fea0003800200 */
.L_x_5:
[----:B------:R-:W0:Y:S01]  /*04a0*/  LDC.64 R4, c[0x0][0x3a0] ;  /* 0x0000e800ff047b82 */ /* 0x000e220000000a00 */
[----:B------:R-:W2:Y:S01]  /*04b0*/  LDCU UR5, c[0x0][0x394] ;  /* 0x00007280ff0577ac */ /* 0x000ea20008000800 */
[----:B------:R-:W-:Y:S01]  /*04c0*/  ISETP.LE.AND P1, PT, R13, R0, PT ;  /* 0x000000000d00720c */ /* 0x000fe20003f23270 */
[----:B--2---:R-:W-:Y:S01]  /*04d0*/  IMAD R7, R3, UR5, R6 ;  /* 0x0000000503077c24 */ /* 0x004fe2000f8e0206 */
[----:B------:R-:W-:-:S03]  /*04e0*/  IADD3 R6, PT, PT, R6, 0x1, RZ ;  /* 0x0000000106067810 */ /* 0x000fc60007ffe0ff */
[----:B0-----:R-:W-:Y:S01]  /*04f0*/  IMAD.WIDE R4, R7, 0x4, R4 ;  /* 0x0000000407047825 */ /* 0x001fe200078e0204 */
[----:B------:R-:W-:-:S04]  /*0500*/  ISETP.GE.AND P0, PT, R6, UR5, PT ;  /* 0x0000000506007c0c */ /* 0x000fc8000bf06270 */
[----:B------:R0:W-:Y:S09]  /*0510*/  STG.E desc[UR6][R4.64], R9 ;  /* 0x0000000904007986 */ /* 0x0001f2000c101906 */
[----:B------:R-:W-:Y:S05]  /*0520*/  @!P0 BRA P1, `(.L_x_8) ;  /* 0xfffffffc00708947 */ /* 0x000fea000083ffff */
[----:B------:R-:W-:Y:S05]  /*0530*/  BSYNC.RECONVERGENT B0 ;  /* 0x0000000000007941 */ /* 0x000fea0003800200 */
.L_x_4:
[----:B------:R-:W2:Y:S01]  /*0540*/  LDCU UR5, c[0x0][0x398] ;  /* 0x00007300ff0577ac */ /* 0x000ea20008000800 */
[----:B------:R-:W-:-:S05]  /*0550*/  VIADD R3, R3, 0x1 ;  /* 0x0000000103037836 */ /* 0x000fca0000000000 */
[----:B--2---:R-:W-:-:S04]  /*0560*/  ISETP.GE.AND P0, PT, R3, UR5, PT ;  /* 0x0000000503007c0c */ /* 0x004fc8000bf06270 */
[----:B------:R-:W-:-:S13]  /*0570*/  ISETP.GE.U32.OR P0, PT, R3, R2, P0 ;  /* 0x000000020300720c */ /* 0x000fda0000706470 */
[----:B------:R-:W-:Y:S05]  /*0580*/  @P0 EXIT ;  /* 0x000000000000094d */ /* 0x000fea0003800000 */
[----:B------:R-:W-:Y:S05]  /*0590*/  BRA `(.L_x_9) ;  /* 0xfffffffc003c7947 */ /* 0x000fea000383ffff */
.L_x_10:
[----:B------:R-:W-:-:S00]  /*05a0*/  BRA `(.L_x_10) ;  /* 0xfffffffc00fc7947 */ /* 0x000fc0000383ffff */
[----:B------:R-:W-:-:S00]  /*05b0*/  NOP ;  /* 0x0000000000007918 */ /* 0x000fc00000000000 */
        /* <DEDUP_REMOVED lines=12> */
.L_x_11:


//--------------------- .nv.shared.reserved.0     --------------------------
	.section	.nv.shared.reserved.0,"aw",@nobits
	.weak		__nv_reservedSMEM_offset_0_alias
	.size		__nv_reservedSMEM_offset_0_alias, 0, 64
	.other		__nv_reservedSMEM_offset_0_alias,@"STO_CUDA_RESERVED_SHARED STV_DEFAULT"
__nv_reservedSMEM_offset_0_alias:
	.zero		0
	.zero		64


//--------------------- .nv.constant0._Z12mandelKernelffffiiiPi --------------------------
	.section	.nv.constant0._Z12mandelKernelffffiiiPi,"a",@progbits
	.sectionflags	@""
	.align	4
.nv.constant0._Z12mandelKernelffffiiiPi:
	.zero		936


//--------------------- SYMBOLS --------------------------

	.type		.nv.reservedSmem.offset0,@object
	.size		.nv.reservedSmem.offset0,0x4
